//
// Generated by NVIDIA NVVM Compiler
//
// Compiler Build ID: CL-36424714
// Cuda compilation tools, release 13.0, V13.0.88
// Based on NVVM 20.0.0
//

.version 9.0
.target sm_100
.address_size 64

	// .globl	_Z15MatrixMulKernelPfS_S_i
// _ZZ15MatrixMulKernelPfS_S_iE3Mds has been demoted
// _ZZ15MatrixMulKernelPfS_S_iE3Nds has been demoted

.visible .entry _Z15MatrixMulKernelPfS_S_i(
	.param .u64 .ptr .align 1 _Z15MatrixMulKernelPfS_S_i_param_0,
	.param .u64 .ptr .align 1 _Z15MatrixMulKernelPfS_S_i_param_1,
	.param .u64 .ptr .align 1 _Z15MatrixMulKernelPfS_S_i_param_2,
	.param .u32 _Z15MatrixMulKernelPfS_S_i_param_3
)
{
	.reg .pred 	%p<8>;
	.reg .b32 	%r<77>;
	.reg .b32 	%f<116>;
	.reg .b64 	%rd<33>;
	// demoted variable
	.shared .align 4 .b8 _ZZ15MatrixMulKernelPfS_S_iE3Mds[64];
	// demoted variable
	.shared .align 4 .b8 _ZZ15MatrixMulKernelPfS_S_iE3Nds[64];
	ld.param.u64 	%rd5, [_Z15MatrixMulKernelPfS_S_i_param_2];
	ld.param.u32 	%r34, [_Z15MatrixMulKernelPfS_S_i_param_3];
	cvta.to.global.u64 	%rd1, %rd5;
	mov.u32 	%r35, %ctaid.x;
	mov.u32 	%r36, %ctaid.y;
	mov.u32 	%r1, %tid.x;
	mov.u32 	%r2, %tid.y;
	shl.b32 	%r37, %r36, 2;
	add.s32 	%r38, %r37, %r2;
	shl.b32 	%r4, %r35, 2;
	add.s32 	%r5, %r4, %r1;
	max.s32 	%r39, %r5, %r38;
	setp.ge.s32 	%p1, %r39, %r34;
	@%p1 bra 	$L__BB0_11;
	shr.u32 	%r6, %r34, 2;
	setp.lt.u32 	%p2, %r34, 4;
	mov.f32 	%f115, 0f00000000;
	@%p2 bra 	$L__BB0_10;
	mad.lo.s32 	%r7, %r34, %r38, %r1;
	shl.b32 	%r41, %r2, 4;
	mov.u32 	%r42, _ZZ15MatrixMulKernelPfS_S_iE3Mds;
	add.s32 	%r8, %r42, %r41;
	shl.b32 	%r43, %r1, 2;
	add.s32 	%r9, %r8, %r43;
	mov.u32 	%r44, _ZZ15MatrixMulKernelPfS_S_iE3Nds;
	add.s32 	%r11, %r44, %r43;
	add.s32 	%r10, %r11, %r41;
	add.s32 	%r45, %r6, -1;
	setp.lt.u32 	%p3, %r45, 3;
	mov.f32 	%f115, 0f00000000;
	mov.b32 	%r76, 0;
	@%p3 bra 	$L__BB0_5;
	and.b32  	%r76, %r6, 536870908;
	neg.s32 	%r74, %r76;
	add.s32 	%r48, %r2, 12;
	mad.lo.s32 	%r49, %r34, %r48, %r1;
	add.s32 	%r72, %r49, %r4;
	add.s32 	%r50, %r2, 8;
	mad.lo.s32 	%r51, %r34, %r50, %r1;
	add.s32 	%r71, %r51, %r4;
	add.s32 	%r52, %r2, 4;
	mad.lo.s32 	%r53, %r34, %r52, %r1;
	add.s32 	%r70, %r53, %r4;
	mad.lo.s32 	%r54, %r2, %r34, %r1;
	add.s32 	%r69, %r54, %r4;
	mov.f32 	%f115, 0f00000000;
	mov.u32 	%r73, %r7;
$L__BB0_4:
	.pragma "nounroll";
	ld.param.u64 	%rd31, [_Z15MatrixMulKernelPfS_S_i_param_1];
	cvta.to.global.u64 	%rd6, %rd31;
	mul.wide.s32 	%rd7, %r73, 4;
	add.s64 	%rd8, %rd6, %rd7;
	ld.global.f32 	%f14, [%rd8];
	st.shared.f32 	[%r9], %f14;
	mul.wide.u32 	%rd9, %r69, 4;
	add.s64 	%rd10, %rd1, %rd9;
	ld.global.f32 	%f15, [%rd10];
	st.shared.f32 	[%r10], %f15;
	bar.sync 	0;
	ld.shared.f32 	%f16, [%r8];
	ld.shared.f32 	%f17, [%r11];
	fma.rn.f32 	%f18, %f16, %f17, %f115;
	ld.shared.f32 	%f19, [%r8+4];
	ld.shared.f32 	%f20, [%r11+16];
	fma.rn.f32 	%f21, %f19, %f20, %f18;
	ld.shared.f32 	%f22, [%r8+8];
	ld.shared.f32 	%f23, [%r11+32];
	fma.rn.f32 	%f24, %f22, %f23, %f21;
	ld.shared.f32 	%f25, [%r8+12];
	ld.shared.f32 	%f26, [%r11+48];
	fma.rn.f32 	%f27, %f25, %f26, %f24;
	bar.sync 	0;
	ld.global.f32 	%f28, [%rd8+16];
	st.shared.f32 	[%r9], %f28;
	mul.wide.u32 	%rd11, %r70, 4;
	add.s64 	%rd12, %rd1, %rd11;
	ld.global.f32 	%f29, [%rd12];
	st.shared.f32 	[%r10], %f29;
	bar.sync 	0;
	ld.shared.f32 	%f30, [%r8];
	ld.shared.f32 	%f31, [%r11];
	fma.rn.f32 	%f32, %f30, %f31, %f27;
	ld.shared.f32 	%f33, [%r8+4];
	ld.shared.f32 	%f34, [%r11+16];
	fma.rn.f32 	%f35, %f33, %f34, %f32;
	ld.shared.f32 	%f36, [%r8+8];
	ld.shared.f32 	%f37, [%r11+32];
	fma.rn.f32 	%f38, %f36, %f37, %f35;
	ld.shared.f32 	%f39, [%r8+12];
	ld.shared.f32 	%f40, [%r11+48];
	fma.rn.f32 	%f41, %f39, %f40, %f38;
	bar.sync 	0;
	ld.global.f32 	%f42, [%rd8+32];
	st.shared.f32 	[%r9], %f42;
	mul.wide.u32 	%rd13, %r71, 4;
	add.s64 	%rd14, %rd1, %rd13;
	ld.global.f32 	%f43, [%rd14];
	st.shared.f32 	[%r10], %f43;
	bar.sync 	0;
	ld.shared.f32 	%f44, [%r8];
	ld.shared.f32 	%f45, [%r11];
	fma.rn.f32 	%f46, %f44, %f45, %f41;
	ld.shared.f32 	%f47, [%r8+4];
	ld.shared.f32 	%f48, [%r11+16];
	fma.rn.f32 	%f49, %f47, %f48, %f46;
	ld.shared.f32 	%f50, [%r8+8];
	ld.shared.f32 	%f51, [%r11+32];
	fma.rn.f32 	%f52, %f50, %f51, %f49;
	ld.shared.f32 	%f53, [%r8+12];
	ld.shared.f32 	%f54, [%r11+48];
	fma.rn.f32 	%f55, %f53, %f54, %f52;
	bar.sync 	0;
	ld.global.f32 	%f56, [%rd8+48];
	st.shared.f32 	[%r9], %f56;
	mul.wide.u32 	%rd15, %r72, 4;
	add.s64 	%rd16, %rd1, %rd15;
	ld.global.f32 	%f57, [%rd16];
	st.shared.f32 	[%r10], %f57;
	bar.sync 	0;
	ld.shared.f32 	%f58, [%r8];
	ld.shared.f32 	%f59, [%r11];
	fma.rn.f32 	%f60, %f58, %f59, %f55;
	ld.shared.f32 	%f61, [%r8+4];
	ld.shared.f32 	%f62, [%r11+16];
	fma.rn.f32 	%f63, %f61, %f62, %f60;
	ld.shared.f32 	%f64, [%r8+8];
	ld.shared.f32 	%f65, [%r11+32];
	fma.rn.f32 	%f66, %f64, %f65, %f63;
	ld.shared.f32 	%f67, [%r8+12];
	ld.shared.f32 	%f68, [%r11+48];
	fma.rn.f32 	%f115, %f67, %f68, %f66;
	bar.sync 	0;
	add.s32 	%r74, %r74, 4;
	add.s32 	%r73, %r73, 16;
	shl.b32 	%r55, %r34, 4;
	add.s32 	%r72, %r72, %r55;
	add.s32 	%r71, %r71, %r55;
	add.s32 	%r70, %r70, %r55;
	add.s32 	%r69, %r69, %r55;
	setp.ne.s32 	%p4, %r74, 0;
	@%p4 bra 	$L__BB0_4;
$L__BB0_5:
	ld.param.u64 	%rd32, [_Z15MatrixMulKernelPfS_S_i_param_1];
	cvta.to.global.u64 	%rd2, %rd32;
	and.b32  	%r56, %r6, 3;
	setp.eq.s32 	%p5, %r56, 0;
	@%p5 bra 	$L__BB0_10;
	setp.eq.s32 	%p6, %r56, 1;
	@%p6 bra 	$L__BB0_8;
	shl.b32 	%r57, %r76, 2;
	add.s32 	%r58, %r7, %r57;
	mul.wide.s32 	%rd17, %r58, 4;
	add.s64 	%rd18, %rd2, %rd17;
	ld.global.f32 	%f70, [%rd18];
	st.shared.f32 	[%r9], %f70;
	add.s32 	%r59, %r57, %r2;
	mad.lo.s32 	%r60, %r59, %r34, %r5;
	mul.wide.u32 	%rd19, %r60, 4;
	add.s64 	%rd20, %rd1, %rd19;
	ld.global.f32 	%f71, [%rd20];
	st.shared.f32 	[%r10], %f71;
	bar.sync 	0;
	ld.shared.f32 	%f72, [%r8];
	ld.shared.f32 	%f73, [%r11];
	fma.rn.f32 	%f74, %f72, %f73, %f115;
	ld.shared.f32 	%f75, [%r8+4];
	ld.shared.f32 	%f76, [%r11+16];
	fma.rn.f32 	%f77, %f75, %f76, %f74;
	ld.shared.f32 	%f78, [%r8+8];
	ld.shared.f32 	%f79, [%r11+32];
	fma.rn.f32 	%f80, %f78, %f79, %f77;
	ld.shared.f32 	%f81, [%r8+12];
	ld.shared.f32 	%f82, [%r11+48];
	fma.rn.f32 	%f83, %f81, %f82, %f80;
	bar.sync 	0;
	ld.global.f32 	%f84, [%rd18+16];
	st.shared.f32 	[%r9], %f84;
	add.s32 	%r61, %r59, 4;
	mad.lo.s32 	%r62, %r61, %r34, %r5;
	mul.wide.u32 	%rd21, %r62, 4;
	add.s64 	%rd22, %rd1, %rd21;
	ld.global.f32 	%f85, [%rd22];
	st.shared.f32 	[%r10], %f85;
	bar.sync 	0;
	ld.shared.f32 	%f86, [%r8];
	ld.shared.f32 	%f87, [%r11];
	fma.rn.f32 	%f88, %f86, %f87, %f83;
	ld.shared.f32 	%f89, [%r8+4];
	ld.shared.f32 	%f90, [%r11+16];
	fma.rn.f32 	%f91, %f89, %f90, %f88;
	ld.shared.f32 	%f92, [%r8+8];
	ld.shared.f32 	%f93, [%r11+32];
	fma.rn.f32 	%f94, %f92, %f93, %f91;
	ld.shared.f32 	%f95, [%r8+12];
	ld.shared.f32 	%f96, [%r11+48];
	fma.rn.f32 	%f115, %f95, %f96, %f94;
	bar.sync 	0;
	add.s32 	%r76, %r76, 2;
$L__BB0_8:
	and.b32  	%r63, %r34, 4;
	setp.eq.s32 	%p7, %r63, 0;
	@%p7 bra 	$L__BB0_10;
	shl.b32 	%r64, %r76, 2;
	add.s32 	%r65, %r7, %r64;
	mul.wide.s32 	%rd23, %r65, 4;
	add.s64 	%rd24, %rd2, %rd23;
	ld.global.f32 	%f97, [%rd24];
	st.shared.f32 	[%r9], %f97;
	add.s32 	%r66, %r64, %r2;
	mad.lo.s32 	%r67, %r66, %r34, %r5;
	mul.wide.u32 	%rd25, %r67, 4;
	add.s64 	%rd26, %rd1, %rd25;
	ld.global.f32 	%f98, [%rd26];
	st.shared.f32 	[%r10], %f98;
	bar.sync 	0;
	ld.shared.f32 	%f99, [%r8];
	ld.shared.f32 	%f100, [%r11];
	fma.rn.f32 	%f101, %f99, %f100, %f115;
	ld.shared.f32 	%f102, [%r8+4];
	ld.shared.f32 	%f103, [%r11+16];
	fma.rn.f32 	%f104, %f102, %f103, %f101;
	ld.shared.f32 	%f105, [%r8+8];
	ld.shared.f32 	%f106, [%r11+32];
	fma.rn.f32 	%f107, %f105, %f106, %f104;
	ld.shared.f32 	%f108, [%r8+12];
	ld.shared.f32 	%f109, [%r11+48];
	fma.rn.f32 	%f115, %f108, %f109, %f107;
	bar.sync 	0;
$L__BB0_10:
	ld.param.u64 	%rd30, [_Z15MatrixMulKernelPfS_S_i_param_0];
	mad.lo.s32 	%r68, %r34, %r38, %r5;
	cvta.to.global.u64 	%rd27, %rd30;
	mul.wide.u32 	%rd28, %r68, 4;
	add.s64 	%rd29, %rd27, %rd28;
	st.global.f32 	[%rd29], %f115;
$L__BB0_11:
	ret;

}


// ===== COMPILED SASS (sm_100) =====

	.target	sm_100

	.elftype	@"ET_EXEC"


//--------------------- .note.nv.tkinfo           --------------------------
	.section	.note.nv.tkinfo,"",@"SHT_NOTE"
	.sectionflags	@"SHF_NOTE_NV_TKINFO"
	.tkinfo
        /*0018*/ 	.word	0x00000002
        /*0030*/ 	.string	""
        /*0030*/ 	.string	"ptxas"
        /*0030*/ 	.string	"Cuda compilation tools, release 13.0, V13.0.88"
        /*0030*/ 	.string	"Build cuda_13.0.r13.0/compiler.36424714_0"
        /*0030*/ 	.string	"-arch sm_100 -m 64 "



//--------------------- .note.nv.cuinfo           --------------------------
	.section	.note.nv.cuinfo,"",@"SHT_NOTE"
	.sectionflags	@"SHF_NOTE_NV_CUINFO"
        /*0018*/ 	.short	0x0002
        /*001a*/ 	.short	0x0064
        /*001c*/ 	.short	0x0082
	.zero		2


//--------------------- .nv.info                  --------------------------
	.section	.nv.info,"",@"SHT_CUDA_INFO"
	.align	4


	//----- nvinfo : EIATTR_REGCOUNT
	.align		4
        /*0000*/ 	.byte	0x04, 0x2f
        /*0002*/ 	.short	(.L_1 - .L_0)
	.align		4
.L_0:
        /*0004*/ 	.word	index@(_Z15MatrixMulKernelPfS_S_i)
        /*0008*/ 	.word	0x00000020


	//----- nvinfo : EIATTR_FRAME_SIZE
	.align		4
.L_1:
        /*000c*/ 	.byte	0x04, 0x11
        /*000e*/ 	.short	(.L_3 - .L_2)
	.align		4
.L_2:
        /*0010*/ 	.word	index@(_Z15MatrixMulKernelPfS_S_i)
        /*0014*/ 	.word	0x00000000


	//----- nvinfo : EIATTR_MIN_STACK_SIZE
	.align		4
.L_3:
        /*0018*/ 	.byte	0x04, 0x12
        /*001a*/ 	.short	(.L_5 - .L_4)
	.align		4
.L_4:
        /*001c*/ 	.word	index@(_Z15MatrixMulKernelPfS_S_i)
        /*0020*/ 	.word	0x00000000
.L_5:


//--------------------- .nv.compat                --------------------------
	.section	.nv.compat,"",@"SHT_CUDA_COMPAT_INFO"
	.align	4
        /*0000*/ 	.byte	0x02, 0x09, 0x00, 0x00, 0x02, 0x02, 0x01, 0x00, 0x02, 0x05, 0x05, 0x00, 0x03, 0x07, 0x01, 0x01
        /*0010*/ 	.byte	0x02, 0x03, 0x00, 0x00, 0x02, 0x06, 0x01, 0x00, 0x04, 0x0b, 0x08, 0x00, 0x09, 0x00, 0x00, 0x00
        /*0020*/ 	.byte	0x00, 0x00, 0x00, 0x00


//--------------------- .nv.info._Z15MatrixMulKernelPfS_S_i --------------------------
	.section	.nv.info._Z15MatrixMulKernelPfS_S_i,"",@"SHT_CUDA_INFO"
	.sectionflags	@""
	.align	4


	//----- nvinfo : EIATTR_CUDA_API_VERSION
	.align		4
        /*0000*/ 	.byte	0x04, 0x37
        /*0002*/ 	.short	(.L_7 - .L_6)
.L_6:
        /*0004*/ 	.word	0x00000082


	//----- nvinfo : EIATTR_KPARAM_INFO
	.align		4
.L_7:
        /*0008*/ 	.byte	0x04, 0x17
        /*000a*/ 	.short	(.L_9 - .L_8)
.L_8:
        /*000c*/ 	.word	0x00000000
        /*0010*/ 	.short	0x0003
        /*0012*/ 	.short	0x0018
        /*0014*/ 	.byte	0x00, 0xf0, 0x11, 0x00


	//----- nvinfo : EIATTR_KPARAM_INFO
	.align		4
.L_9:
        /*0018*/ 	.byte	0x04, 0x17
        /*001a*/ 	.short	(.L_11 - .L_10)
.L_10:
        /*001c*/ 	.word	0x00000000
        /*0020*/ 	.short	0x0002
        /*0022*/ 	.short	0x0010
        /*0024*/ 	.byte	0x00, 0xf5, 0x21, 0x00


	//----- nvinfo : EIATTR_KPARAM_INFO
	.align		4
.L_11:
        /*0028*/ 	.byte	0x04, 0x17
        /*002a*/ 	.short	(.L_13 - .L_12)
.L_12:
        /*002c*/ 	.word	0x00000000
        /*0030*/ 	.short	0x0001
        /*0032*/ 	.short	0x0008
        /*0034*/ 	.byte	0x00, 0xf5, 0x21, 0x00


	//----- nvinfo : EIATTR_KPARAM_INFO
	.align		4
.L_13:
        /*0038*/ 	.byte	0x04, 0x17
        /*003a*/ 	.short	(.L_15 - .L_14)
.L_14:
        /*003c*/ 	.word	0x00000000
        /*0040*/ 	.short	0x0000
        /*0042*/ 	.short	0x0000
        /*0044*/ 	.byte	0x00, 0xf5, 0x21, 0x00


	//----- nvinfo : EIATTR_SPARSE_MMA_MASK
	.align		4
.L_15:
        /*0048*/ 	.byte	0x03, 0x50
        /*004a*/ 	.short	0x0000


	//----- nvinfo : EIATTR_MAXREG_COUNT
	.align		4
        /*004c*/ 	.byte	0x03, 0x1b
        /*004e*/ 	.short	0x00ff


	//----- nvinfo : EIATTR_NUM_BARRIERS
	.align		4
        /*0050*/ 	.byte	0x02, 0x4c
        /*0052*/ 	.byte	0x01
	.zero		1


	//----- nvinfo : EIATTR_MERCURY_ISA_VERSION
	.align		4
        /*0054*/ 	.byte	0x03, 0x5f
        /*0056*/ 	.short	0x0101


	//----- nvinfo : EIATTR_VRC_CTA_INIT_COUNT
	.align		4
        /*0058*/ 	.byte	0x02, 0x4a
	.zero		1
	.zero		1


	//----- nvinfo : EIATTR_EXIT_INSTR_OFFSETS
	.align		4
        /*005c*/ 	.byte	0x04, 0x1c
        /*005e*/ 	.short	(.L_17 - .L_16)


	//   ....[0]....
.L_16:
        /*0060*/ 	.word	0x000000a0


	//   ....[1]....
        /*0064*/ 	.word	0x00000c20


	//----- nvinfo : EIATTR_CBANK_PARAM_SIZE
	.align		4
.L_17:
        /*0068*/ 	.byte	0x03, 0x19
        /*006a*/ 	.short	0x001c


	//----- nvinfo : EIATTR_PARAM_CBANK
	.align		4
        /*006c*/ 	.byte	0x04, 0x0a
        /*006e*/ 	.short	(.L_19 - .L_18)
	.align		4
.L_18:
        /*0070*/ 	.word	index@(.nv.constant0._Z15MatrixMulKernelPfS_S_i)
        /*0074*/ 	.short	0x0380
        /*0076*/ 	.short	0x001c


	//----- nvinfo : EIATTR_SW_WAR
	.align		4
.L_19:
        /*0078*/ 	.byte	0x04, 0x36
        /*007a*/ 	.short	(.L_21 - .L_20)
.L_20:
        /*007c*/ 	.word	0x00000008
.L_21:


//--------------------- .nv.callgraph             --------------------------
	.section	.nv.callgraph,"",@"SHT_CUDA_CALLGRAPH"
	.align	4
	.sectionentsize	8
	.align		4
        /*0000*/ 	.word	0x00000000
	.align		4
        /*0004*/ 	.word	0xffffffff
	.align		4
        /*0008*/ 	.word	0x00000000
	.align		4
        /*000c*/ 	.word	0xfffffffe
	.align		4
        /*0010*/ 	.word	0x00000000
	.align		4
        /*0014*/ 	.word	0xfffffffd
	.align		4
        /*0018*/ 	.word	0x00000000
	.align		4
        /*001c*/ 	.word	0xfffffffc


//--------------------- .text._Z15MatrixMulKernelPfS_S_i --------------------------
	.section	.text._Z15MatrixMulKernelPfS_S_i,"ax",@progbits
	.align	128
        .global         _Z15MatrixMulKernelPfS_S_i
        .type           _Z15MatrixMulKernelPfS_S_i,@function
        .size           _Z15MatrixMulKernelPfS_S_i,(.L_x_5 - _Z15MatrixMulKernelPfS_S_i)
        .other          _Z15MatrixMulKernelPfS_S_i,@"STO_CUDA_ENTRY STV_DEFAULT"
_Z15MatrixMulKernelPfS_S_i:
.text._Z15MatrixMulKernelPfS_S_i:
[----:B------:R-:W-:Y:S01]  /*0000*/  LDC R1, c[0x0][0x37c] ;  /* 0x0000df00ff017b82 */ /* 0x000fe20000000800 */
[----:B------:R-:W0:Y:S07]  /*0010*/  S2R R18, SR_CTAID.Y ;  /* 0x0000000000127919 */ /* 0x000e2e0000002600 */
[----:B------:R-:W1:Y:S01]  /*0020*/  LDC R3, c[0x0][0x398] ;  /* 0x0000e600ff037b82 */ /* 0x000e620000000800 */
[----:B------:R-:W0:Y:S01]  /*0030*/  S2R R5, SR_TID.Y ;  /* 0x0000000000057919 */ /* 0x000e220000002200 */
[----:B------:R-:W2:Y:S01]  /*0040*/  S2R R9, SR_CTAID.X ;  /* 0x0000000000097919 */ /* 0x000ea20000002500 */
[----:B------:R-:W2:Y:S01]  /*0050*/  S2R R14, SR_TID.X ;  /* 0x00000000000e7919 */ /* 0x000ea20000002100 */
[----:B0-----:R-:W-:-:S02]  /*0060*/  LEA R18, R18, R5, 0x2 ;  /* 0x0000000512127211 */ /* 0x001fc400078e10ff */
[----:B--2---:R-:W-:-:S04]  /*0070*/  LEA R16, R9, R14, 0x2 ;  /* 0x0000000e09107211 */ /* 0x004fc800078e10ff */
[----:B------:R-:W-:-:S04]  /*0080*/  VIMNMX R0, PT, PT, R18, R16, !PT ;  /* 0x0000001012007248 */ /* 0x000fc80007fe0100 */
[----:B-1----:R-:W-:-:S13]  /*0090*/  ISETP.GE.AND P0, PT, R0, R3, PT ;  /* 0x000000030000720c */ /* 0x002fda0003f06270 */
[----:B------:R-:W-:Y:S05]  /*00a0*/  @P0 EXIT ;  /* 0x000000000000094d */ /* 0x000fea0003800000 */
[----:B------:R-:W-:Y:S01]  /*00b0*/  ISETP.GE.U32.AND P0, PT, R3, 0x4, PT ;  /* 0x000000040300780c */ /* 0x000fe20003f06070 */
[----:B------:R-:W0:Y:S01]  /*00c0*/  LDCU.64 UR8, c[0x0][0x358] ;  /* 0x00006b00ff0877ac */ /* 0x000e220008000a00 */
[----:B------:R-:W-:-:S11]  /*00d0*/  HFMA2 R25, -RZ, RZ, 0, 0 ;  /* 0x00000000ff197431 */ /* 0x000fd600000001ff */
[----:B------:R-:W-:Y:S05]  /*00e0*/  @!P0 BRA `(.L_x_0) ;  /* 0x0000000800bc8947 */ /* 0x000fea0003800000 */
[----:B------:R-:W1:Y:S01]  /*00f0*/  S2UR UR6, SR_CgaCtaId ;  /* 0x00000000000679c3 */ /* 0x000e620000008800 */
[----:B------:R-:W-:Y:S01]  /*0100*/  SHF.R.U32.HI R8, RZ, 0x2, R3 ;  /* 0x00000002ff087819 */ /* 0x000fe20000011603 */
[----:B------:R-:W-:Y:S01]  /*0110*/  UMOV UR4, 0x400 ;  /* 0x0000040000047882 */ /* 0x000fe20000000000 */
[----:B------:R-:W-:Y:S01]  /*0120*/  IMAD R17, R18, R3, R14 ;  /* 0x0000000312117224 */ /* 0x000fe200078e020e */
[----:B------:R-:W-:Y:S01]  /*0130*/  UIADD3 UR5, UPT, UPT, UR4, 0x40, URZ ;  /* 0x0000004004057890 */ /* 0x000fe2000fffe0ff */
[C---:B------:R-:W-:Y:S02]  /*0140*/  IADD3 R0, PT, PT, R8.reuse, -0x1, RZ ;  /* 0xffffffff08007810 */ /* 0x040fe40007ffe0ff */
[----:B------:R-:W-:Y:S02]  /*0150*/  LOP3.LUT P0, R19, R8, 0x3, RZ, 0xc0, !PT ;  /* 0x0000000308137812 */ /* 0x000fe4000780c0ff */
[----:B------:R-:W-:Y:S02]  /*0160*/  ISETP.GE.U32.AND P1, PT, R0, 0x3, PT ;  /* 0x000000030000780c */ /* 0x000fe40003f26070 */
[----:B------:R-:W-:-:S02]  /*0170*/  MOV R25, RZ ;  /* 0x000000ff00197202 */ /* 0x000fc40000000f00 */
[----:B------:R-:W-:Y:S01]  /*0180*/  MOV R0, RZ ;  /* 0x000000ff00007202 */ /* 0x000fe20000000f00 */
[----:B-1----:R-:W-:Y:S02]  /*0190*/  ULEA UR4, UR6, UR4, 0x18 ;  /* 0x0000000406047291 */ /* 0x002fe4000f8ec0ff */
[----:B------:R-:W-:-:S04]  /*01a0*/  ULEA UR5, UR6, UR5, 0x18 ;  /* 0x0000000506057291 */ /* 0x000fc8000f8ec0ff */
[C---:B------:R-:W-:Y:S02]  /*01b0*/  LEA R7, R5.reuse, UR4, 0x4 ;  /* 0x0000000405077c11 */ /* 0x040fe4000f8e20ff */
[C---:B------:R-:W-:Y:S02]  /*01c0*/  LEA R2, R14.reuse, UR5, 0x2 ;  /* 0x000000050e027c11 */ /* 0x040fe4000f8e10ff */
[----:B------:R-:W-:Y:S02]  /*01d0*/  LEA R6, R14, R7, 0x2 ;  /* 0x000000070e067211 */ /* 0x000fe400078e10ff */
[----:B------:R-:W-:Y:S01]  /*01e0*/  LEA R4, R5, R2, 0x4 ;  /* 0x0000000205047211 */ /* 0x000fe200078e20ff */
[----:B------:R-:W-:Y:S06]  /*01f0*/  @!P1 BRA `(.L_x_1) ;  /* 0x0000000400689947 */ /* 0x000fec0003800000 */
[C---:B------:R-:W-:Y:S01]  /*0200*/  IADD3 R0, PT, PT, R5.reuse, 0xc, RZ ;  /* 0x0000000c05007810 */ /* 0x040fe20007ffe0ff */
[CCC-:B------:R-:W-:Y:S01]  /*0210*/  IMAD R20, R5.reuse, R3.reuse, R14.reuse ;  /* 0x0000000305147224 */ /* 0x1c0fe200078e020e */
[C---:B------:R-:W-:Y:S02]  /*0220*/  IADD3 R10, PT, PT, R5.reuse, 0x8, RZ ;  /* 0x00000008050a7810 */ /* 0x040fe40007ffe0ff */
[----:B------:R-:W-:Y:S01]  /*0230*/  IADD3 R12, PT, PT, R5, 0x4, RZ ;  /* 0x00000004050c7810 */ /* 0x000fe20007ffe0ff */
[-CC-:B------:R-:W-:Y:S01]  /*0240*/  IMAD R26, R0, R3.reuse, R14.reuse ;  /* 0x00000003001a7224 */ /* 0x180fe200078e020e */
[----:B------:R-:W-:Y:S01]  /*0250*/  LOP3.LUT R0, R8, 0x1ffffffc, RZ, 0xc0, !PT ;  /* 0x1ffffffc08007812 */ /* 0x000fe200078ec0ff */
[-CC-:B------:R-:W-:Y:S01]  /*0260*/  IMAD R10, R10, R3.reuse, R14.reuse ;  /* 0x000000030a0a7224 */ /* 0x180fe200078e020e */
[C---:B------:R-:W-:Y:S01]  /*0270*/  LEA R20, R9.reuse, R20, 0x2 ;  /* 0x0000001409147211 */ /* 0x040fe200078e10ff */
[----:B------:R-:W-:Y:S01]  /*0280*/  IMAD R12, R12, R3, R14 ;  /* 0x000000030c0c7224 */ /* 0x000fe200078e020e */
[----:B------:R-:W-:-:S02]  /*0290*/  LEA R26, R9, R26, 0x2 ;  /* 0x0000001a091a7211 */ /* 0x000fc400078e10ff */
[C---:B------:R-:W-:Y:S02]  /*02a0*/  LEA R24, R9.reuse, R10, 0x2 ;  /* 0x0000000a09187211 */ /* 0x040fe400078e10ff */
[----:B------:R-:W-:Y:S02]  /*02b0*/  LEA R22, R9, R12, 0x2 ;  /* 0x0000000c09167211 */ /* 0x000fe400078e10ff */
[----:B------:R-:W-:Y:S02]  /*02c0*/  MOV R25, RZ ;  /* 0x000000ff00197202 */ /* 0x000fe40000000f00 */
[----:B------:R-:W-:Y:S02]  /*02d0*/  MOV R21, R17 ;  /* 0x0000001100157202 */ /* 0x000fe40000000f00 */
[----:B------:R-:W-:-:S07]  /*02e0*/  IADD3 R23, PT, PT, -R0, RZ, RZ ;  /* 0x000000ff00177210 */ /* 0x000fce0007ffe1ff */
.L_x_2:
[----:B------:R-:W1:Y:S08]  /*02f0*/  LDC.64 R28, c[0x0][0x388] ;  /* 0x0000e200ff1c7b82 */ /* 0x000e700000000a00 */
[----:B------:R-:W2:Y:S01]  /*0300*/  LDC.64 R12, c[0x0][0x390] ;  /* 0x0000e400ff0c7b82 */ /* 0x000ea20000000a00 */
[----:B-1----:R-:W-:-:S05]  /*0310*/  IMAD.WIDE R28, R21, 0x4, R28 ;  /* 0x00000004151c7825 */ /* 0x002fca00078e021c */
[----:B0-----:R-:W3:Y:S01]  /*0320*/  LDG.E R27, desc[UR8][R28.64] ;  /* 0x000000081c1b7981 */ /* 0x001ee2000c1e1900 */
[----:B--2---:R-:W-:-:S06]  /*0330*/  IMAD.WIDE.U32 R14, R20, 0x4, R12 ;  /* 0x00000004140e7825 */ /* 0x004fcc00078e000c */
[----:B------:R-:W2:Y:S04]  /*0340*/  LDG.E R15, desc[UR8][R14.64] ;  /* 0x000000080e0f7981 */ /* 0x000ea8000c1e1900 */
[----:B---3--:R-:W-:Y:S04]  /*0350*/  STS [R6], R27 ;  /* 0x0000001b06007388 */ /* 0x008fe80000000800 */
[----:B--2---:R-:W-:Y:S01]  /*0360*/  STS [R4], R15 ;  /* 0x0000000f04007388 */ /* 0x004fe20000000800 */
[----:B------:R-:W-:Y:S06]  /*0370*/  BAR.SYNC.DEFER_BLOCKING 0x0 ;  /* 0x0000000000007b1d */ /* 0x000fec0000010000 */
[----:B------:R-:W-:Y:S04]  /*0380*/  LDS R14, [R2] ;  /* 0x00000000020e7984 */ /* 0x000fe80000000800 */
[----:B------:R-:W0:Y:S02]  /*0390*/  LDS.128 R8, [R7] ;  /* 0x0000000007087984 */ /* 0x000e240000000c00 */
[----:B0-----:R-:W-:-:S02]  /*03a0*/  FFMA R8, R8, R14, R25 ;  /* 0x0000000e08087223 */ /* 0x001fc40000000019 */
[----:B------:R-:W0:Y:S01]  /*03b0*/  LDS R25, [R2+0x10] ;  /* 0x0000100002197984 */ /* 0x000e220000000800 */
[----:B------:R-:W-:-:S04]  /*03c0*/  IMAD.WIDE.U32 R14, R22, 0x4, R12 ;  /* 0x00000004160e7825 */ /* 0x000fc800078e000c */
[----:B0-----:R-:W-:Y:S02]  /*03d0*/  FFMA R9, R25, R9, R8 ;  /* 0x0000000919097223 */ /* 0x001fe40000000008 */
[----:B------:R-:W0:Y:S04]  /*03e0*/  LDS R8, [R2+0x20] ;  /* 0x0000200002087984 */ /* 0x000e280000000800 */
[----:B------:R-:W1:Y:S01]  /*03f0*/  LDS R25, [R2+0x30] ;  /* 0x0000300002197984 */ /* 0x000e620000000800 */
[----:B------:R-:W-:Y:S06]  /*0400*/  BAR.SYNC.DEFER_BLOCKING 0x0 ;  /* 0x0000000000007b1d */ /* 0x000fec0000010000 */
[----:B------:R-:W2:Y:S04]  /*0410*/  LDG.E R27, desc[UR8][R28.64+0x10] ;  /* 0x000010081c1b7981 */ /* 0x000ea8000c1e1900 */
[----:B------:R-:W3:Y:S01]  /*0420*/  LDG.E R15, desc[UR8][R14.64] ;  /* 0x000000080e0f7981 */ /* 0x000ee2000c1e1900 */
[----:B0-----:R-:W-:-:S04]  /*0430*/  FFMA R8, R8, R10, R9 ;  /* 0x0000000a08087223 */ /* 0x001fc80000000009 */
[----:B-1----:R-:W-:Y:S01]  /*0440*/  FFMA R25, R25, R11, R8 ;  /* 0x0000000b19197223 */ /* 0x002fe20000000008 */
[----:B--2---:R-:W-:Y:S04]  /*0450*/  STS [R6], R27 ;  /* 0x0000001b06007388 */ /* 0x004fe80000000800 */
[----:B---3--:R-:W-:Y:S01]  /*0460*/  STS [R4], R15 ;  /* 0x0000000f04007388 */ /* 0x008fe20000000800 */
[----:B------:R-:W-:Y:S06]  /*0470*/  BAR.SYNC.DEFER_BLOCKING 0x0 ;  /* 0x0000000000007b1d */ /* 0x000fec0000010000 */
[----:B------:R-:W-:Y:S04]  /*0480*/  LDS R14, [R2] ;  /* 0x00000000020e7984 */ /* 0x000fe80000000800 */
[----:B------:R-:W0:Y:S02]  /*0490*/  LDS.128 R8, [R7] ;  /* 0x0000000007087984 */ /* 0x000e240000000c00 */
[----:B0-----:R-:W-:-:S02]  /*04a0*/  FFMA R8, R8, R14, R25 ;  /* 0x0000000e08087223 */ /* 0x001fc40000000019 */
[----:B------:R-:W0:Y:S02]  /*04b0*/  LDS R25, [R2+0x10] ;  /* 0x0000100002197984 */ /* 0x000e240000000800 */
[----:B0-----:R-:W-:Y:S02]  /*04c0*/  FFMA R9, R25, R9, R8 ;  /* 0x0000000919097223 */ /* 0x001fe40000000008 */
[----:B------:R-:W0:Y:S04]  /*04d0*/  LDS R8, [R2+0x20] ;  /* 0x0000200002087984 */ /* 0x000e280000000800 */
[----:B------:R-:W1:Y:S01]  /*04e0*/  LDS R25, [R2+0x30] ;  /* 0x0000300002197984 */ /* 0x000e620000000800 */
[----:B------:R-:W-:Y:S01]  /*04f0*/  IMAD.WIDE.U32 R14, R24, 0x4, R12 ;  /* 0x00000004180e7825 */ /* 0x000fe200078e000c */
[----:B------:R-:W-:Y:S06]  /*0500*/  BAR.SYNC.DEFER_BLOCKING 0x0 ;  /* 0x0000000000007b1d */ /* 0x000fec0000010000 */
[----:B------:R-:W2:Y:S01]  /*0510*/  LDG.E R15, desc[UR8][R14.64] ;  /* 0x000000080e0f7981 */ /* 0x000ea2000c1e1900 */
[----:B0-----:R-:W-:-:S04]  /*0520*/  FFMA R8, R8, R10, R9 ;  /* 0x0000000a08087223 */ /* 0x001fc80000000009 */
[----:B-1----:R-:W-:Y:S02]  /*0530*/  FFMA R25, R25, R11, R8 ;  /* 0x0000000b19197223 */ /* 0x002fe40000000008 */
[----:B------:R-:W3:Y:S04]  /*0540*/  LDG.E R11, desc[UR8][R28.64+0x20] ;  /* 0x000020081c0b7981 */ /* 0x000ee8000c1e1900 */
[----:B---3--:R-:W-:Y:S04]  /*0550*/  STS [R6], R11 ;  /* 0x0000000b06007388 */ /* 0x008fe80000000800 */
[----:B--2---:R-:W-:Y:S01]  /*0560*/  STS [R4], R15 ;  /* 0x0000000f04007388 */ /* 0x004fe20000000800 */
[----:B------:R-:W-:Y:S06]  /*0570*/  BAR.SYNC.DEFER_BLOCKING 0x0 ;  /* 0x0000000000007b1d */ /* 0x000fec0000010000 */
[----:B------:R-:W-:Y:S04]  /*0580*/  LDS R27, [R2] ;  /* 0x00000000021b7984 */ /* 0x000fe80000000800 */
[----:B------:R-:W0:Y:S02]  /*0590*/  LDS.128 R8, [R7] ;  /* 0x0000000007087984 */ /* 0x000e240000000c00 */
[----:B0-----:R-:W-:-:S02]  /*05a0*/  FFMA R8, R8, R27, R25 ;  /* 0x0000001b08087223 */ /* 0x001fc40000000019 */
[----:B------:R-:W0:Y:S04]  /*05b0*/  LDS R27, [R2+0x10] ;  /* 0x00001000021b7984 */ /* 0x000e280000000800 */
[----:B------:R-:W-:Y:S01]  /*05c0*/  LDS R25, [R2+0x30] ;  /* 0x0000300002197984 */ /* 0x000fe20000000800 */
[----:B0-----:R-:W-:Y:S01]  /*05d0*/  FFMA R27, R27, R9, R8 ;  /* 0x000000091b1b7223 */ /* 0x001fe20000000008 */
[----:B------:R-:W-:Y:S02]  /*05e0*/  IMAD.WIDE.U32 R8, R26, 0x4, R12 ;  /* 0x000000041a087825 */ /* 0x000fe400078e000c */
[----:B------:R-:W0:Y:S01]  /*05f0*/  LDS R12, [R2+0x20] ;  /* 0x00002000020c7984 */ /* 0x000e220000000800 */
[----:B------:R-:W-:Y:S06]  /*0600*/  BAR.SYNC.DEFER_BLOCKING 0x0 ;  /* 0x0000000000007b1d */ /* 0x000fec0000010000 */
[----:B------:R-:W2:Y:S04]  /*0610*/  LDG.E R29, desc[UR8][R28.64+0x30] ;  /* 0x000030081c1d7981 */ /* 0x000ea8000c1e1900 */
[----:B------:R-:W3:Y:S01]  /*0620*/  LDG.E R9, desc[UR8][R8.64] ;  /* 0x0000000808097981 */ /* 0x000ee2000c1e1900 */
[----:B0-----:R-:W-:-:S04]  /*0630*/  FFMA R10, R12, R10, R27 ;  /* 0x0000000a0c0a7223 */ /* 0x001fc8000000001b */
[----:B------:R-:W-:Y:S01]  /*0640*/  FFMA R11, R25, R11, R10 ;  /* 0x0000000b190b7223 */ /* 0x000fe2000000000a */
[----:B------:R-:W-:-:S04]  /*0650*/  IADD3 R23, PT, PT, R23, 0x4, RZ ;  /* 0x0000000417177810 */ /* 0x000fc80007ffe0ff */
[----:B------:R-:W-:Y:S02]  /*0660*/  ISETP.NE.AND P1, PT, R23, RZ, PT ;  /* 0x000000ff1700720c */ /* 0x000fe40003f25270 */
[----:B------:R-:W-:Y:S02]  /*0670*/  IADD3 R21, PT, PT, R21, 0x10, RZ ;  /* 0x0000001015157810 */ /* 0x000fe40007ffe0ff */
[C---:B------:R-:W-:Y:S02]  /*0680*/  LEA R26, R3.reuse, R26, 0x4 ;  /* 0x0000001a031a7211 */ /* 0x040fe400078e20ff */
[C---:B------:R-:W-:Y:S02]  /*0690*/  LEA R24, R3.reuse, R24, 0x4 ;  /* 0x0000001803187211 */ /* 0x040fe400078e20ff */
[C---:B------:R-:W-:Y:S02]  /*06a0*/  LEA R22, R3.reuse, R22, 0x4 ;  /* 0x0000001603167211 */ /* 0x040fe400078e20ff */
[----:B------:R-:W-:Y:S01]  /*06b0*/  LEA R20, R3, R20, 0x4 ;  /* 0x0000001403147211 */ /* 0x000fe200078e20ff */
[----:B--2---:R-:W-:Y:S04]  /*06c0*/  STS [R6], R29 ;  /* 0x0000001d06007388 */ /* 0x004fe80000000800 */
[----:B---3--:R-:W-:Y:S01]  /*06d0*/  STS [R4], R9 ;  /* 0x0000000904007388 */ /* 0x008fe20000000800 */
[----:B------:R-:W-:Y:S06]  /*06e0*/  BAR.SYNC.DEFER_BLOCKING 0x0 ;  /* 0x0000000000007b1d */ /* 0x000fec0000010000 */
[----:B------:R-:W-:Y:S04]  /*06f0*/  LDS R27, [R2] ;  /* 0x00000000021b7984 */ /* 0x000fe80000000800 */
[----:B------:R-:W0:Y:S04]  /*0700*/  LDS.128 R12, [R7] ;  /* 0x00000000070c7984 */ /* 0x000e280000000c00 */
[----:B------:R-:W1:Y:S04]  /*0710*/  LDS R25, [R2+0x10] ;  /* 0x0000100002197984 */ /* 0x000e680000000800 */
[----:B------:R-:W2:Y:S04]  /*0720*/  LDS R10, [R2+0x20] ;  /* 0x00002000020a7984 */ /* 0x000ea80000000800 */
[----:B------:R-:W3:Y:S01]  /*0730*/  LDS R28, [R2+0x30] ;  /* 0x00003000021c7984 */ /* 0x000ee20000000800 */
[----:B0-----:R-:W-:-:S04]  /*0740*/  FFMA R12, R12, R27, R11 ;  /* 0x0000001b0c0c7223 */ /* 0x001fc8000000000b */
[----:B-1----:R-:W-:-:S04]  /*0750*/  FFMA R13, R25, R13, R12 ;  /* 0x0000000d190d7223 */ /* 0x002fc8000000000c */
[----:B--2---:R-:W-:-:S04]  /*0760*/  FFMA R10, R10, R14, R13 ;  /* 0x0000000e0a0a7223 */ /* 0x004fc8000000000d */
[----:B---3--:R-:W-:Y:S01]  /*0770*/  FFMA R25, R28, R15, R10 ;  /* 0x0000000f1c197223 */ /* 0x008fe2000000000a */
[----:B------:R-:W-:Y:S06]  /*0780*/  BAR.SYNC.DEFER_BLOCKING 0x0 ;  /* 0x0000000000007b1d */ /* 0x000fec0000010000 */
[----:B------:R-:W-:Y:S05]  /*0790*/  @P1 BRA `(.L_x_2) ;  /* 0xfffffff800d41947 */ /* 0x000fea000383ffff */
.L_x_1:
[----:B------:R-:W-:Y:S05]  /*07a0*/  @!P0 BRA `(.L_x_0) ;  /* 0x00000004000c8947 */ /* 0x000fea0003800000 */
[----:B------:R-:W-:Y:S02]  /*07b0*/  ISETP.NE.AND P0, PT, R19, 0x1, PT ;  /* 0x000000011300780c */ /* 0x000fe40003f05270 */
[----:B------:R-:W-:-:S11]  /*07c0*/  LOP3.LUT P1, RZ, R3, 0x4, RZ, 0xc0, !PT ;  /* 0x0000000403ff7812 */ /* 0x000fd6000782c0ff */
[----:B------:R-:W-:Y:S05]  /*07d0*/  @!P0 BRA `(.L_x_3) ;  /* 0x0000000000a48947 */ /* 0x000fea0003800000 */
[----:B------:R-:W1:Y:S01]  /*07e0*/  LDC.64 R22, c[0x0][0x388] ;  /* 0x0000e200ff167b82 */ /* 0x000e620000000a00 */
[C---:B------:R-:W-:Y:S02]  /*07f0*/  LEA R10, R0.reuse, R5, 0x2 ;  /* 0x00000005000a7211 */ /* 0x040fe400078e10ff */
[----:B------:R-:W-:-:S03]  /*0800*/  LEA R9, R0, R17, 0x2 ;  /* 0x0000001100097211 */ /* 0x000fc600078e10ff */
[----:B------:R-:W-:Y:S02]  /*0810*/  IMAD R11, R10, R3, R16 ;  /* 0x000000030a0b7224 */ /* 0x000fe400078e0210 */
[----:B------:R-:W2:Y:S01]  /*0820*/  LDC.64 R20, c[0x0][0x390] ;  /* 0x0000e400ff147b82 */ /* 0x000ea20000000a00 */
[----:B-1----:R-:W-:-:S05]  /*0830*/  IMAD.WIDE R22, R9, 0x4, R22 ;  /* 0x0000000409167825 */ /* 0x002fca00078e0216 */
[----:B0-----:R-:W3:Y:S01]  /*0840*/  LDG.E R13, desc[UR8][R22.64] ;  /* 0x00000008160d7981 */ /* 0x001ee2000c1e1900 */
[----:B--2---:R-:W-:-:S05]  /*0850*/  IMAD.WIDE.U32 R8, R11, 0x4, R20 ;  /* 0x000000040b087825 */ /* 0x004fca00078e0014 */
[----:B------:R-:W2:Y:S01]  /*0860*/  LDG.E R15, desc[UR8][R8.64] ;  /* 0x00000008080f7981 */ /* 0x000ea2000c1e1900 */
[----:B------:R-:W-:-:S05]  /*0870*/  IADD3 R10, PT, PT, R10, 0x4, RZ ;  /* 0x000000040a0a7810 */ /* 0x000fca0007ffe0ff */
[----:B------:R-:W-:-:S04]  /*0880*/  IMAD R11, R10, R3, R16 ;  /* 0x000000030a0b7224 */ /* 0x000fc800078e0210 */
[----:B------:R-:W-:Y:S01]  /*0890*/  IMAD.WIDE.U32 R20, R11, 0x4, R20 ;  /* 0x000000040b147825 */ /* 0x000fe200078e0014 */
[----:B---3--:R-:W-:Y:S04]  /*08a0*/  STS [R6], R13 ;  /* 0x0000000d06007388 */ /* 0x008fe80000000800 */
[----:B--2---:R-:W-:Y:S01]  /*08b0*/  STS [R4], R15 ;  /* 0x0000000f04007388 */ /* 0x004fe20000000800 */
[----:B------:R-:W-:Y:S06]  /*08c0*/  BAR.SYNC.DEFER_BLOCKING 0x0 ;  /* 0x0000000000007b1d */ /* 0x000fec0000010000 */
[----:B------:R-:W-:Y:S04]  /*08d0*/  LDS R29, [R2] ;  /* 0x00000000021d7984 */ /* 0x000fe80000000800 */
[----:B------:R-:W-:Y:S04]  /*08e0*/  LDS R26, [R2+0x10] ;  /* 0x00001000021a7984 */ /* 0x000fe80000000800 */
[----:B------:R-:W-:Y:S04]  /*08f0*/  LDS R19, [R2+0x20] ;  /* 0x0000200002137984 */ /* 0x000fe80000000800 */
[----:B------:R-:W-:Y:S04]  /*0900*/  LDS R24, [R2+0x30] ;  /* 0x0000300002187984 */ /* 0x000fe80000000800 */
[----:B------:R-:W0:Y:S01]  /*0910*/  LDS.128 R8, [R7] ;  /* 0x0000000007087984 */ /* 0x000e220000000c00 */
[----:B------:R-:W-:Y:S06]  /*0920*/  BAR.SYNC.DEFER_BLOCKING 0x0 ;  /* 0x0000000000007b1d */ /* 0x000fec0000010000 */
[----:B------:R-:W2:Y:S04]  /*0930*/  LDG.E R23, desc[UR8][R22.64+0x10] ;  /* 0x0000100816177981 */ /* 0x000ea8000c1e1900 */
[----:B------:R-:W3:Y:S01]  /*0940*/  LDG.E R21, desc[UR8][R20.64] ;  /* 0x0000000814157981 */ /* 0x000ee2000c1e1900 */
[----:B0-----:R-:W-:-:S04]  /*0950*/  FFMA R29, R8, R29, R25 ;  /* 0x0000001d081d7223 */ /* 0x001fc80000000019 */
[----:B------:R-:W-:-:S04]  /*0960*/  FFMA R26, R26, R9, R29 ;  /* 0x000000091a1a7223 */ /* 0x000fc8000000001d */
[----:B------:R-:W-:-:S04]  /*0970*/  FFMA R19, R19, R10, R26 ;  /* 0x0000000a13137223 */ /* 0x000fc8000000001a */
[----:B------:R-:W-:Y:S01]  /*0980*/  FFMA R11, R24, R11, R19 ;  /* 0x0000000b180b7223 */ /* 0x000fe20000000013 */
[----:B------:R-:W-:Y:S01]  /*0990*/  IADD3 R0, PT, PT, R0, 0x2, RZ ;  /* 0x0000000200007810 */ /* 0x000fe20007ffe0ff */
        /* <DEDUP_REMOVED lines=13> */
.L_x_3:
[----:B------:R-:W-:Y:S05]  /*0a70*/  @!P1 BRA `(.L_x_0) ;  /* 0x0000000000589947 */ /* 0x000fea0003800000 */
[----:B------:R-:W1:Y:S01]  /*0a80*/  LDC.64 R10, c[0x0][0x388] ;  /* 0x0000e200ff0a7b82 */ /* 0x000e620000000a00 */
[C---:B------:R-:W-:Y:S02]  /*0a90*/  LEA R5, R0.reuse, R5, 0x2 ;  /* 0x0000000500057211 */ /* 0x040fe400078e10ff */
[----:B------:R-:W-:-:S03]  /*0aa0*/  LEA R13, R0, R17, 0x2 ;  /* 0x00000011000d7211 */ /* 0x000fc600078e10ff */
[----:B------:R-:W-:Y:S02]  /*0ab0*/  IMAD R5, R5, R3, R16 ;  /* 0x0000000305057224 */ /* 0x000fe400078e0210 */
[----:B------:R-:W2:Y:S01]  /*0ac0*/  LDC.64 R8, c[0x0][0x390] ;  /* 0x0000e400ff087b82 */ /* 0x000ea20000000a00 */
[----:B-1----:R-:W-:-:S06]  /*0ad0*/  IMAD.WIDE R12, R13, 0x4, R10 ;  /* 0x000000040d0c7825 */ /* 0x002fcc00078e020a */
[----:B0-----:R-:W3:Y:S01]  /*0ae0*/  LDG.E R13, desc[UR8][R12.64] ;  /* 0x000000080c0d7981 */ /* 0x001ee2000c1e1900 */
[----:B--2---:R-:W-:-:S06]  /*0af0*/  IMAD.WIDE.U32 R14, R5, 0x4, R8 ;  /* 0x00000004050e7825 */ /* 0x004fcc00078e0008 */
[----:B------:R-:W2:Y:S04]  /*0b00*/  LDG.E R15, desc[UR8][R14.64] ;  /* 0x000000080e0f7981 */ /* 0x000ea8000c1e1900 */
[----:B---3--:R-:W-:Y:S04]  /*0b10*/  STS [R6], R13 ;  /* 0x0000000d06007388 */ /* 0x008fe80000000800 */
[----:B--2---:R-:W-:Y:S01]  /*0b20*/  STS [R4], R15 ;  /* 0x0000000f04007388 */ /* 0x004fe20000000800 */
        /* <DEDUP_REMOVED lines=11> */
.L_x_0:
[----:B------:R-:W1:Y:S01]  /*0be0*/  LDC.64 R4, c[0x0][0x380] ;  /* 0x0000e000ff047b82 */ /* 0x000e620000000a00 */
[----:B------:R-:W-:-:S04]  /*0bf0*/  IMAD R3, R18, R3, R16 ;  /* 0x0000000312037224 */ /* 0x000fc800078e0210 */
[----:B-1----:R-:W-:-:S05]  /*0c00*/  IMAD.WIDE.U32 R2, R3, 0x4, R4 ;  /* 0x0000000403027825 */ /* 0x002fca00078e0004 */
[----:B0-----:R-:W-:Y:S01]  /*0c10*/  STG.E desc[UR8][R2.64], R25 ;  /* 0x0000001902007986 */ /* 0x001fe2000c101908 */
[----:B------:R-:W-:Y:S05]  /*0c20*/  EXIT ;  /* 0x000000000000794d */ /* 0x000fea0003800000 */
.L_x_4:
[----:B------:R-:W-:-:S00]  /*0c30*/  BRA `(.L_x_4) ;  /* 0xfffffffc00fc7947 */ /* 0x000fc0000383ffff */
[----:B------:R-:W-:-:S00]  /*0c40*/  NOP ;  /* 0x0000000000007918 */ /* 0x000fc00000000000 */
        /* <DEDUP_REMOVED lines=11> */
.L_x_5:


//--------------------- .nv.shared._Z15MatrixMulKernelPfS_S_i --------------------------
	.section	.nv.shared._Z15MatrixMulKernelPfS_S_i,"aw",@nobits
	.sectionflags	@""
	.align	4
.nv.shared._Z15MatrixMulKernelPfS_S_i:
	.zero		1152


//--------------------- .nv.shared.reserved.0     --------------------------
	.section	.nv.shared.reserved.0,"aw",@nobits
	.weak		__nv_reservedSMEM_offset_0_alias
	.size		__nv_reservedSMEM_offset_0_alias, 0, 64
	.other		__nv_reservedSMEM_offset_0_alias,@"STO_CUDA_RESERVED_SHARED STV_DEFAULT"
__nv_reservedSMEM_offset_0_alias:
	.zero		0
	.zero		64


//--------------------- .nv.constant0._Z15MatrixMulKernelPfS_S_i --------------------------
	.section	.nv.constant0._Z15MatrixMulKernelPfS_S_i,"a",@progbits
	.sectionflags	@""
	.align	4
.nv.constant0._Z15MatrixMulKernelPfS_S_i:
	.zero		924


//--------------------- SYMBOLS --------------------------

	.type		.nv.reservedSmem.offset0,@object
	.size		.nv.reservedSmem.offset0,0x4
	.type		.nv.reservedSmem.cap,@object
	.size		.nv.reservedSmem.cap,0x4
